//
// Generated by NVIDIA NVVM Compiler
//
// Compiler Build ID: CL-36424714
// Cuda compilation tools, release 13.0, V13.0.88
// Based on NVVM 20.0.0
//

.version 9.0
.target sm_100
.address_size 64

	// .globl	_Z9dotKernelPKfS0_Pfi
// _ZZ9dotKernelPKfS0_PfiE5cache has been demoted

.visible .entry _Z9dotKernelPKfS0_Pfi(
	.param .u64 .ptr .align 1 _Z9dotKernelPKfS0_Pfi_param_0,
	.param .u64 .ptr .align 1 _Z9dotKernelPKfS0_Pfi_param_1,
	.param .u64 .ptr .align 1 _Z9dotKernelPKfS0_Pfi_param_2,
	.param .u32 _Z9dotKernelPKfS0_Pfi_param_3
)
{
	.reg .pred 	%p<7>;
	.reg .b32 	%r<19>;
	.reg .b32 	%f<14>;
	.reg .b64 	%rd<12>;
	// demoted variable
	.shared .align 4 .b8 _ZZ9dotKernelPKfS0_PfiE5cache[1024];
	ld.param.u64 	%rd3, [_Z9dotKernelPKfS0_Pfi_param_0];
	ld.param.u64 	%rd4, [_Z9dotKernelPKfS0_Pfi_param_1];
	ld.param.u64 	%rd5, [_Z9dotKernelPKfS0_Pfi_param_2];
	ld.param.u32 	%r11, [_Z9dotKernelPKfS0_Pfi_param_3];
	mov.u32 	%r1, %tid.x;
	mov.u32 	%r2, %ctaid.x;
	mov.u32 	%r18, %ntid.x;
	mad.lo.s32 	%r17, %r2, %r18, %r1;
	setp.ge.s32 	%p1, %r17, %r11;
	mov.f32 	%f13, 0f00000000;
	@%p1 bra 	$L__BB0_3;
	mov.u32 	%r12, %nctaid.x;
	mul.lo.s32 	%r5, %r18, %r12;
	cvta.to.global.u64 	%rd1, %rd3;
	cvta.to.global.u64 	%rd2, %rd4;
	mov.f32 	%f13, 0f00000000;
$L__BB0_2:
	mul.wide.s32 	%rd6, %r17, 4;
	add.s64 	%rd7, %rd1, %rd6;
	ld.global.f32 	%f6, [%rd7];
	add.s64 	%rd8, %rd2, %rd6;
	ld.global.f32 	%f7, [%rd8];
	fma.rn.f32 	%f13, %f6, %f7, %f13;
	add.s32 	%r17, %r17, %r5;
	setp.lt.s32 	%p2, %r17, %r11;
	@%p2 bra 	$L__BB0_2;
$L__BB0_3:
	shl.b32 	%r13, %r1, 2;
	mov.u32 	%r14, _ZZ9dotKernelPKfS0_PfiE5cache;
	add.s32 	%r8, %r14, %r13;
	st.shared.f32 	[%r8], %f13;
	bar.sync 	0;
	setp.lt.u32 	%p3, %r18, 2;
	@%p3 bra 	$L__BB0_7;
$L__BB0_4:
	shr.u32 	%r10, %r18, 1;
	setp.ge.u32 	%p4, %r1, %r10;
	@%p4 bra 	$L__BB0_6;
	shl.b32 	%r15, %r10, 2;
	add.s32 	%r16, %r8, %r15;
	ld.shared.f32 	%f8, [%r16];
	ld.shared.f32 	%f9, [%r8];
	add.f32 	%f10, %f8, %f9;
	st.shared.f32 	[%r8], %f10;
$L__BB0_6:
	bar.sync 	0;
	setp.gt.u32 	%p5, %r18, 3;
	mov.u32 	%r18, %r10;
	@%p5 bra 	$L__BB0_4;
$L__BB0_7:
	setp.ne.s32 	%p6, %r1, 0;
	@%p6 bra 	$L__BB0_9;
	ld.shared.f32 	%f11, [_ZZ9dotKernelPKfS0_PfiE5cache];
	cvta.to.global.u64 	%rd9, %rd5;
	mul.wide.u32 	%rd10, %r2, 4;
	add.s64 	%rd11, %rd9, %rd10;
	st.global.f32 	[%rd11], %f11;
$L__BB0_9:
	ret;

}


// ===== COMPILED SASS (sm_100) =====

	.target	sm_100

	.elftype	@"ET_EXEC"


//--------------------- .note.nv.tkinfo           --------------------------
	.section	.note.nv.tkinfo,"",@"SHT_NOTE"
	.sectionflags	@"SHF_NOTE_NV_TKINFO"
	.tkinfo
        /*0018*/ 	.word	0x00000002
        /*0030*/ 	.string	""
        /*0030*/ 	.string	"ptxas"
        /*0030*/ 	.string	"Cuda compilation tools, release 13.0, V13.0.88"
        /*0030*/ 	.string	"Build cuda_13.0.r13.0/compiler.36424714_0"
        /*0030*/ 	.string	"-arch sm_100 -m 64 "



//--------------------- .note.nv.cuinfo           --------------------------
	.section	.note.nv.cuinfo,"",@"SHT_NOTE"
	.sectionflags	@"SHF_NOTE_NV_CUINFO"
        /*0018*/ 	.short	0x0002
        /*001a*/ 	.short	0x0064
        /*001c*/ 	.short	0x0082
	.zero		2


//--------------------- .nv.info                  --------------------------
	.section	.nv.info,"",@"SHT_CUDA_INFO"
	.align	4


	//----- nvinfo : EIATTR_REGCOUNT
	.align		4
        /*0000*/ 	.byte	0x04, 0x2f
        /*0002*/ 	.short	(.L_1 - .L_0)
	.align		4
.L_0:
        /*0004*/ 	.word	index@(_Z9dotKernelPKfS0_Pfi)
        /*0008*/ 	.word	0x00000012


	//----- nvinfo : EIATTR_FRAME_SIZE
	.align		4
.L_1:
        /*000c*/ 	.byte	0x04, 0x11
        /*000e*/ 	.short	(.L_3 - .L_2)
	.align		4
.L_2:
        /*0010*/ 	.word	index@(_Z9dotKernelPKfS0_Pfi)
        /*0014*/ 	.word	0x00000000


	//----- nvinfo : EIATTR_MIN_STACK_SIZE
	.align		4
.L_3:
        /*0018*/ 	.byte	0x04, 0x12
        /*001a*/ 	.short	(.L_5 - .L_4)
	.align		4
.L_4:
        /*001c*/ 	.word	index@(_Z9dotKernelPKfS0_Pfi)
        /*0020*/ 	.word	0x00000000
.L_5:


//--------------------- .nv.compat                --------------------------
	.section	.nv.compat,"",@"SHT_CUDA_COMPAT_INFO"
	.align	4
        /*0000*/ 	.byte	0x02, 0x09, 0x00, 0x00, 0x02, 0x02, 0x01, 0x00, 0x02, 0x05, 0x05, 0x00, 0x03, 0x07, 0x01, 0x01
        /*0010*/ 	.byte	0x02, 0x03, 0x00, 0x00, 0x02, 0x06, 0x01, 0x00, 0x04, 0x0b, 0x08, 0x00, 0x09, 0x00, 0x00, 0x00
        /*0020*/ 	.byte	0x00, 0x00, 0x00, 0x00


//--------------------- .nv.info._Z9dotKernelPKfS0_Pfi --------------------------
	.section	.nv.info._Z9dotKernelPKfS0_Pfi,"",@"SHT_CUDA_INFO"
	.sectionflags	@""
	.align	4


	//----- nvinfo : EIATTR_CUDA_API_VERSION
	.align		4
        /*0000*/ 	.byte	0x04, 0x37
        /*0002*/ 	.short	(.L_7 - .L_6)
.L_6:
        /*0004*/ 	.word	0x00000082


	//----- nvinfo : EIATTR_KPARAM_INFO
	.align		4
.L_7:
        /*0008*/ 	.byte	0x04, 0x17
        /*000a*/ 	.short	(.L_9 - .L_8)
.L_8:
        /*000c*/ 	.word	0x00000000
        /*0010*/ 	.short	0x0003
        /*0012*/ 	.short	0x0018
        /*0014*/ 	.byte	0x00, 0xf0, 0x11, 0x00


	//----- nvinfo : EIATTR_KPARAM_INFO
	.align		4
.L_9:
        /*0018*/ 	.byte	0x04, 0x17
        /*001a*/ 	.short	(.L_11 - .L_10)
.L_10:
        /*001c*/ 	.word	0x00000000
        /*0020*/ 	.short	0x0002
        /*0022*/ 	.short	0x0010
        /*0024*/ 	.byte	0x00, 0xf5, 0x21, 0x00


	//----- nvinfo : EIATTR_KPARAM_INFO
	.align		4
.L_11:
        /*0028*/ 	.byte	0x04, 0x17
        /*002a*/ 	.short	(.L_13 - .L_12)
.L_12:
        /*002c*/ 	.word	0x00000000
        /*0030*/ 	.short	0x0001
        /*0032*/ 	.short	0x0008
        /*0034*/ 	.byte	0x00, 0xf5, 0x21, 0x00


	//----- nvinfo : EIATTR_KPARAM_INFO
	.align		4
.L_13:
        /*0038*/ 	.byte	0x04, 0x17
        /*003a*/ 	.short	(.L_15 - .L_14)
.L_14:
        /*003c*/ 	.word	0x00000000
        /*0040*/ 	.short	0x0000
        /*0042*/ 	.short	0x0000
        /*0044*/ 	.byte	0x00, 0xf5, 0x21, 0x00


	//----- nvinfo : EIATTR_SPARSE_MMA_MASK
	.align		4
.L_15:
        /*0048*/ 	.byte	0x03, 0x50
        /*004a*/ 	.short	0x0000


	//----- nvinfo : EIATTR_MAXREG_COUNT
	.align		4
        /*004c*/ 	.byte	0x03, 0x1b
        /*004e*/ 	.short	0x00ff


	//----- nvinfo : EIATTR_NUM_BARRIERS
	.align		4
        /*0050*/ 	.byte	0x02, 0x4c
        /*0052*/ 	.byte	0x01
	.zero		1


	//----- nvinfo : EIATTR_MERCURY_ISA_VERSION
	.align		4
        /*0054*/ 	.byte	0x03, 0x5f
        /*0056*/ 	.short	0x0101


	//----- nvinfo : EIATTR_VRC_CTA_INIT_COUNT
	.align		4
        /*0058*/ 	.byte	0x02, 0x4a
	.zero		1
	.zero		1


	//----- nvinfo : EIATTR_EXIT_INSTR_OFFSETS
	.align		4
        /*005c*/ 	.byte	0x04, 0x1c
        /*005e*/ 	.short	(.L_17 - .L_16)


	//   ....[0]....
.L_16:
        /*0060*/ 	.word	0x000002e0


	//   ....[1]....
        /*0064*/ 	.word	0x00000360


	//----- nvinfo : EIATTR_CRS_STACK_SIZE
	.align		4
.L_17:
        /*0068*/ 	.byte	0x04, 0x1e
        /*006a*/ 	.short	(.L_19 - .L_18)
.L_18:
        /*006c*/ 	.word	0x00000000


	//----- nvinfo : EIATTR_CBANK_PARAM_SIZE
	.align		4
.L_19:
        /*0070*/ 	.byte	0x03, 0x19
        /*0072*/ 	.short	0x001c


	//----- nvinfo : EIATTR_PARAM_CBANK
	.align		4
        /*0074*/ 	.byte	0x04, 0x0a
        /*0076*/ 	.short	(.L_21 - .L_20)
	.align		4
.L_20:
        /*0078*/ 	.word	index@(.nv.constant0._Z9dotKernelPKfS0_Pfi)
        /*007c*/ 	.short	0x0380
        /*007e*/ 	.short	0x001c


	//----- nvinfo : EIATTR_SW_WAR
	.align		4
.L_21:
        /*0080*/ 	.byte	0x04, 0x36
        /*0082*/ 	.short	(.L_23 - .L_22)
.L_22:
        /*0084*/ 	.word	0x00000008
.L_23:


//--------------------- .nv.callgraph             --------------------------
	.section	.nv.callgraph,"",@"SHT_CUDA_CALLGRAPH"
	.align	4
	.sectionentsize	8
	.align		4
        /*0000*/ 	.word	0x00000000
	.align		4
        /*0004*/ 	.word	0xffffffff
	.align		4
        /*0008*/ 	.word	0x00000000
	.align		4
        /*000c*/ 	.word	0xfffffffe
	.align		4
        /*0010*/ 	.word	0x00000000
	.align		4
        /*0014*/ 	.word	0xfffffffd
	.align		4
        /*0018*/ 	.word	0x00000000
	.align		4
        /*001c*/ 	.word	0xfffffffc


//--------------------- .text._Z9dotKernelPKfS0_Pfi --------------------------
	.section	.text._Z9dotKernelPKfS0_Pfi,"ax",@progbits
	.align	128
        .global         _Z9dotKernelPKfS0_Pfi
        .type           _Z9dotKernelPKfS0_Pfi,@function
        .size           _Z9dotKernelPKfS0_Pfi,(.L_x_6 - _Z9dotKernelPKfS0_Pfi)
        .other          _Z9dotKernelPKfS0_Pfi,@"STO_CUDA_ENTRY STV_DEFAULT"
_Z9dotKernelPKfS0_Pfi:
.text._Z9dotKernelPKfS0_Pfi:
[----:B------:R-:W-:Y:S01]  /*0000*/  LDC R1, c[0x0][0x37c] ;  /* 0x0000df00ff017b82 */ /* 0x000fe20000000800 */
[----:B------:R-:W0:Y:S01]  /*0010*/  S2R R12, SR_TID.X ;  /* 0x00000000000c7919 */ /* 0x000e220000002100 */
[----:B------:R-:W1:Y:S01]  /*0020*/  LDCU UR4, c[0x0][0x360] ;  /* 0x00006c00ff0477ac */ /* 0x000e620008000800 */
[----:B------:R-:W-:Y:S01]  /*0030*/  BSSY.RECONVERGENT B0, `(.L_x_0) ;  /* 0x0000016000007945 */ /* 0x000fe20003800200 */
[----:B------:R-:W-:Y:S01]  /*0040*/  IMAD.MOV.U32 R11, RZ, RZ, RZ ;  /* 0x000000ffff0b7224 */ /* 0x000fe200078e00ff */
[----:B------:R-:W0:Y:S01]  /*0050*/  S2R R13, SR_CTAID.X ;  /* 0x00000000000d7919 */ /* 0x000e220000002500 */
[----:B------:R-:W2:Y:S01]  /*0060*/  LDCU UR5, c[0x0][0x398] ;  /* 0x00007300ff0577ac */ /* 0x000ea20008000800 */
[----:B------:R-:W3:Y:S01]  /*0070*/  LDCU.64 UR6, c[0x0][0x358] ;  /* 0x00006b00ff0677ac */ /* 0x000ee20008000a00 */
[----:B-1----:R-:W-:Y:S02]  /*0080*/  IMAD.U32 R10, RZ, RZ, UR4 ;  /* 0x00000004ff0a7e24 */ /* 0x002fe4000f8e00ff */
[----:B0-----:R-:W-:-:S05]  /*0090*/  IMAD R0, R13, UR4, R12 ;  /* 0x000000040d007c24 */ /* 0x001fca000f8e020c */
[----:B--2---:R-:W-:-:S13]  /*00a0*/  ISETP.GE.AND P0, PT, R0, UR5, PT ;  /* 0x0000000500007c0c */ /* 0x004fda000bf06270 */
[----:B---3--:R-:W-:Y:S05]  /*00b0*/  @P0 BRA `(.L_x_1) ;  /* 0x0000000000340947 */ /* 0x008fea0003800000 */
[----:B------:R-:W0:Y:S01]  /*00c0*/  LDC.64 R6, c[0x0][0x380] ;  /* 0x0000e000ff067b82 */ /* 0x000e220000000a00 */
[----:B------:R-:W1:Y:S01]  /*00d0*/  LDCU UR4, c[0x0][0x370] ;  /* 0x00006e00ff0477ac */ /* 0x000e620008000800 */
[----:B------:R-:W-:-:S06]  /*00e0*/  HFMA2 R11, -RZ, RZ, 0, 0 ;  /* 0x00000000ff0b7431 */ /* 0x000fcc00000001ff */
[----:B------:R-:W2:Y:S01]  /*00f0*/  LDC.64 R8, c[0x0][0x388] ;  /* 0x0000e200ff087b82 */ /* 0x000ea20000000a00 */
[----:B-1----:R-:W-:-:S07]  /*0100*/  IMAD R15, R10, UR4, RZ ;  /* 0x000000040a0f7c24 */ /* 0x002fce000f8e02ff */
.L_x_2:
[----:B0-----:R-:W-:-:S04]  /*0110*/  IMAD.WIDE R2, R0, 0x4, R6 ;  /* 0x0000000400027825 */ /* 0x001fc800078e0206 */
[----:B--2---:R-:W-:Y:S02]  /*0120*/  IMAD.WIDE R4, R0, 0x4, R8 ;  /* 0x0000000400047825 */ /* 0x004fe400078e0208 */
[----:B------:R-:W2:Y:S04]  /*0130*/  LDG.E R2, desc[UR6][R2.64] ;  /* 0x0000000602027981 */ /* 0x000ea8000c1e1900 */
[----:B------:R-:W2:Y:S01]  /*0140*/  LDG.E R4, desc[UR6][R4.64] ;  /* 0x0000000604047981 */ /* 0x000ea2000c1e1900 */
[----:B------:R-:W-:-:S05]  /*0150*/  IMAD.IADD R0, R15, 0x1, R0 ;  /* 0x000000010f007824 */ /* 0x000fca00078e0200 */
[----:B------:R-:W-:Y:S01]  /*0160*/  ISETP.GE.AND P0, PT, R0, UR5, PT ;  /* 0x0000000500007c0c */ /* 0x000fe2000bf06270 */
[----:B--2---:R-:W-:-:S12]  /*0170*/  FFMA R11, R2, R4, R11 ;  /* 0x00000004020b7223 */ /* 0x004fd8000000000b */
[----:B------:R-:W-:Y:S05]  /*0180*/  @!P0 BRA `(.L_x_2) ;  /* 0xfffffffc00e08947 */ /* 0x000fea000383ffff */
.L_x_1:
[----:B------:R-:W-:Y:S05]  /*0190*/  BSYNC.RECONVERGENT B0 ;  /* 0x0000000000007941 */ /* 0x000fea0003800200 */
.L_x_0:
[----:B------:R-:W0:Y:S01]  /*01a0*/  S2UR UR5, SR_CgaCtaId ;  /* 0x00000000000579c3 */ /* 0x000e220000008800 */
[----:B------:R-:W-:Y:S01]  /*01b0*/  UMOV UR4, 0x400 ;  /* 0x0000040000047882 */ /* 0x000fe20000000000 */
[----:B------:R-:W-:Y:S02]  /*01c0*/  ISETP.GE.U32.AND P1, PT, R10, 0x2, PT ;  /* 0x000000020a00780c */ /* 0x000fe40003f26070 */
[----:B------:R-:W-:Y:S01]  /*01d0*/  ISETP.NE.AND P0, PT, R12, RZ, PT ;  /* 0x000000ff0c00720c */ /* 0x000fe20003f05270 */
[----:B0-----:R-:W-:-:S06]  /*01e0*/  ULEA UR4, UR5, UR4, 0x18 ;  /* 0x0000000405047291 */ /* 0x001fcc000f8ec0ff */
[----:B------:R-:W-:-:S05]  /*01f0*/  LEA R0, R12, UR4, 0x2 ;  /* 0x000000040c007c11 */ /* 0x000fca000f8e10ff */
[----:B------:R0:W-:Y:S01]  /*0200*/  STS [R0], R11 ;  /* 0x0000000b00007388 */ /* 0x0001e20000000800 */
[----:B------:R-:W-:Y:S06]  /*0210*/  BAR.SYNC.DEFER_BLOCKING 0x0 ;  /* 0x0000000000007b1d */ /* 0x000fec0000010000 */
[----:B------:R-:W-:Y:S05]  /*0220*/  @!P1 BRA `(.L_x_3) ;  /* 0x00000000002c9947 */ /* 0x000fea0003800000 */
.L_x_4:
[----:B------:R-:W-:-:S04]  /*0230*/  SHF.R.U32.HI R5, RZ, 0x1, R10 ;  /* 0x00000001ff057819 */ /* 0x000fc8000001160a */
[----:B------:R-:W-:-:S13]  /*0240*/  ISETP.GE.U32.AND P1, PT, R12, R5, PT ;  /* 0x000000050c00720c */ /* 0x000fda0003f26070 */
[----:B------:R-:W-:Y:S01]  /*0250*/  @!P1 LEA R2, R5, R0, 0x2 ;  /* 0x0000000005029211 */ /* 0x000fe200078e10ff */
[----:B------:R-:W-:Y:S05]  /*0260*/  @!P1 LDS R3, [R0] ;  /* 0x0000000000039984 */ /* 0x000fea0000000800 */
[----:B------:R-:W1:Y:S02]  /*0270*/  @!P1 LDS R2, [R2] ;  /* 0x0000000002029984 */ /* 0x000e640000000800 */
[----:B-1----:R-:W-:-:S05]  /*0280*/  @!P1 FADD R3, R2, R3 ;  /* 0x0000000302039221 */ /* 0x002fca0000000000 */
[----:B------:R1:W-:Y:S01]  /*0290*/  @!P1 STS [R0], R3 ;  /* 0x0000000300009388 */ /* 0x0003e20000000800 */
[----:B------:R-:W-:Y:S01]  /*02a0*/  BAR.SYNC.DEFER_BLOCKING 0x0 ;  /* 0x0000000000007b1d */ /* 0x000fe20000010000 */
[----:B------:R-:W-:Y:S02]  /*02b0*/  ISETP.GT.U32.AND P1, PT, R10, 0x3, PT ;  /* 0x000000030a00780c */ /* 0x000fe40003f24070 */
[----:B------:R-:W-:-:S11]  /*02c0*/  MOV R10, R5 ;  /* 0x00000005000a7202 */ /* 0x000fd60000000f00 */
[----:B-1----:R-:W-:Y:S05]  /*02d0*/  @P1 BRA `(.L_x_4) ;  /* 0xfffffffc00d41947 */ /* 0x002fea000383ffff */
.L_x_3:
[----:B------:R-:W-:Y:S05]  /*02e0*/  @P0 EXIT ;  /* 0x000000000000094d */ /* 0x000fea0003800000 */
[----:B------:R-:W1:Y:S01]  /*02f0*/  S2UR UR5, SR_CgaCtaId ;  /* 0x00000000000579c3 */ /* 0x000e620000008800 */
[----:B------:R-:W-:-:S07]  /*0300*/  UMOV UR4, 0x400 ;  /* 0x0000040000047882 */ /* 0x000fce0000000000 */
[----:B------:R-:W2:Y:S01]  /*0310*/  LDC.64 R2, c[0x0][0x390] ;  /* 0x0000e400ff027b82 */ /* 0x000ea20000000a00 */
[----:B-1----:R-:W-:Y:S01]  /*0320*/  ULEA UR4, UR5, UR4, 0x18 ;  /* 0x0000000405047291 */ /* 0x002fe2000f8ec0ff */
[----:B--2---:R-:W-:-:S08]  /*0330*/  IMAD.WIDE.U32 R2, R13, 0x4, R2 ;  /* 0x000000040d027825 */ /* 0x004fd000078e0002 */
[----:B------:R-:W1:Y:S04]  /*0340*/  LDS R5, [UR4] ;  /* 0x00000004ff057984 */ /* 0x000e680008000800 */
[----:B-1----:R-:W-:Y:S01]  /*0350*/  STG.E desc[UR6][R2.64], R5 ;  /* 0x0000000502007986 */ /* 0x002fe2000c101906 */
[----:B------:R-:W-:Y:S05]  /*0360*/  EXIT ;  /* 0x000000000000794d */ /* 0x000fea0003800000 */
.L_x_5:
[----:B------:R-:W-:-:S00]  /*0370*/  BRA `(.L_x_5) ;  /* 0xfffffffc00fc7947 */ /* 0x000fc0000383ffff */
[----:B------:R-:W-:-:S00]  /*0380*/  NOP ;  /* 0x0000000000007918 */ /* 0x000fc00000000000 */
[----:B------:R-:W-:-:S00]  /*0390*/  NOP ;  /* 0x0000000000007918 */ /* 0x000fc00000000000 */
[----:B------:R-:W-:-:S00]  /*03a0*/  NOP ;  /* 0x0000000000007918 */ /* 0x000fc00000000000 */
[----:B------:R-:W-:-:S00]  /*03b0*/  NOP ;  /* 0x0000000000007918 */ /* 0x000fc00000000000 */
[----:B------:R-:W-:-:S00]  /*03c0*/  NOP ;  /* 0x0000000000007918 */ /* 0x000fc00000000000 */
[----:B------:R-:W-:-:S00]  /*03d0*/  NOP ;  /* 0x0000000000007918 */ /* 0x000fc00000000000 */
[----:B------:R-:W-:-:S00]  /*03e0*/  NOP ;  /* 0x0000000000007918 */ /* 0x000fc00000000000 */
[----:B------:R-:W-:-:S00]  /*03f0*/  NOP ;  /* 0x0000000000007918 */ /* 0x000fc00000000000 */
.L_x_6:


//--------------------- .nv.shared._Z9dotKernelPKfS0_Pfi --------------------------
	.section	.nv.shared._Z9dotKernelPKfS0_Pfi,"aw",@nobits
	.sectionflags	@""
	.align	4
.nv.shared._Z9dotKernelPKfS0_Pfi:
	.zero		2048


//--------------------- .nv.shared.reserved.0     --------------------------
	.section	.nv.shared.reserved.0,"aw",@nobits
	.weak		__nv_reservedSMEM_offset_0_alias
	.size		__nv_reservedSMEM_offset_0_alias, 0, 64
	.other		__nv_reservedSMEM_offset_0_alias,@"STO_CUDA_RESERVED_SHARED STV_DEFAULT"
__nv_reservedSMEM_offset_0_alias:
	.zero		0
	.zero		64


//--------------------- .nv.constant0._Z9dotKernelPKfS0_Pfi --------------------------
	.section	.nv.constant0._Z9dotKernelPKfS0_Pfi,"a",@progbits
	.sectionflags	@""
	.align	4
.nv.constant0._Z9dotKernelPKfS0_Pfi:
	.zero		924


//--------------------- SYMBOLS --------------------------

	.type		.nv.reservedSmem.offset0,@object
	.size		.nv.reservedSmem.offset0,0x4
	.type		.nv.reservedSmem.cap,@object
	.size		.nv.reservedSmem.cap,0x4
